//
// Generated by NVIDIA NVVM Compiler
//
// Compiler Build ID: CL-36424714
// Cuda compilation tools, release 13.0, V13.0.88
// Based on NVVM 20.0.0
//

.version 9.0
.target sm_100
.address_size 64

	// .globl	_Z22simulation_step_kernelP2CAPd

.visible .entry _Z22simulation_step_kernelP2CAPd(
	.param .u64 .ptr .align 1 _Z22simulation_step_kernelP2CAPd_param_0,
	.param .u64 .ptr .align 1 _Z22simulation_step_kernelP2CAPd_param_1
)
{
	.reg .pred 	%p<4>;
	.reg .b16 	%rs<7>;
	.reg .b32 	%r<7>;
	.reg .b64 	%rd<35>;
	.reg .b64 	%fd<34>;

	ld.param.u64 	%rd8, [_Z22simulation_step_kernelP2CAPd_param_0];
	ld.param.u64 	%rd7, [_Z22simulation_step_kernelP2CAPd_param_1];
	cvta.to.global.u64 	%rd1, %rd8;
	mov.u32 	%r3, %ctaid.x;
	mov.u32 	%r4, %ntid.x;
	mov.u32 	%r5, %tid.x;
	mad.lo.s32 	%r1, %r3, %r4, %r5;
	add.s32 	%r2, %r1, -100;
	setp.gt.u32 	%p1, %r2, 9799;
	@%p1 bra 	$L__BB0_7;
	cvt.u16.u32 	%rs2, %r1;
	shr.u16 	%rs3, %rs2, 2;
	mul.hi.u16 	%rs4, %rs3, 5243;
	shr.u16 	%rs5, %rs4, 1;
	mul.lo.s16 	%rs6, %rs5, 100;
	sub.s16 	%rs1, %rs2, %rs6;
	setp.ne.s16 	%p2, %rs1, 0;
	ld.global.u64 	%rd2, [%rd1];
	@%p2 bra 	$L__BB0_3;
	cvta.to.global.u64 	%rd16, %rd2;
	mul.wide.u32 	%rd17, %r1, 8;
	add.s64 	%rd18, %rd16, %rd17;
	ld.global.f64 	%fd31, [%rd18];
	ld.global.u64 	%rd34, [%rd1+16];
	mov.f64 	%fd32, 0d0000000000000000;
	bra.uni 	$L__BB0_4;
$L__BB0_3:
	cvta.to.global.u64 	%rd9, %rd2;
	add.s32 	%r6, %r1, -1;
	mul.wide.u32 	%rd10, %r6, 8;
	add.s64 	%rd11, %rd9, %rd10;
	ld.global.f64 	%fd10, [%rd11];
	mul.wide.u32 	%rd12, %r1, 8;
	add.s64 	%rd13, %rd9, %rd12;
	ld.global.f64 	%fd31, [%rd13];
	sub.f64 	%fd11, %fd10, %fd31;
	ld.global.u64 	%rd34, [%rd1+16];
	cvta.to.global.u64 	%rd14, %rd34;
	add.s64 	%rd15, %rd14, %rd12;
	ld.global.f64 	%fd12, [%rd15];
	mul.f64 	%fd13, %fd12, 0d4049000000000000;
	fma.rn.f64 	%fd32, %fd11, %fd13, 0d0000000000000000;
$L__BB0_4:
	cvta.to.global.u64 	%rd19, %rd2;
	mul.wide.u32 	%rd20, %r2, 8;
	add.s64 	%rd21, %rd19, %rd20;
	ld.global.f64 	%fd15, [%rd21];
	sub.f64 	%fd16, %fd15, %fd31;
	cvta.to.global.u64 	%rd22, %rd34;
	mul.wide.u32 	%rd23, %r1, 8;
	add.s64 	%rd24, %rd22, %rd23;
	ld.global.f64 	%fd17, [%rd24];
	mul.f64 	%fd6, %fd17, 0d4049000000000000;
	fma.rn.f64 	%fd33, %fd16, %fd6, %fd32;
	setp.gt.u16 	%p3, %rs1, 98;
	add.s64 	%rd6, %rd19, %rd23;
	@%p3 bra 	$L__BB0_6;
	ld.global.f64 	%fd18, [%rd6+8];
	sub.f64 	%fd19, %fd18, %fd31;
	fma.rn.f64 	%fd33, %fd19, %fd6, %fd33;
$L__BB0_6:
	ld.global.f64 	%fd20, [%rd6+800];
	sub.f64 	%fd21, %fd20, %fd31;
	fma.rn.f64 	%fd22, %fd21, %fd6, %fd33;
	ld.global.u64 	%rd25, [%rd1+24];
	cvta.to.global.u64 	%rd26, %rd25;
	add.s64 	%rd28, %rd26, %rd23;
	ld.global.f64 	%fd23, [%rd28];
	sub.f64 	%fd24, %fd22, %fd23;
	mul.f64 	%fd25, %fd24, 0d40AF400000000000;
	ld.global.u64 	%rd29, [%rd1+8];
	cvta.to.global.u64 	%rd30, %rd29;
	add.s64 	%rd31, %rd30, %rd23;
	ld.global.f64 	%fd26, [%rd31];
	mul.f64 	%fd27, %fd26, 0d4059000000000000;
	div.rn.f64 	%fd28, %fd25, %fd27;
	cvta.to.global.u64 	%rd32, %rd7;
	add.s64 	%rd33, %rd32, %rd23;
	ld.global.f64 	%fd29, [%rd33];
	add.f64 	%fd30, %fd29, %fd28;
	st.global.f64 	[%rd33], %fd30;
$L__BB0_7:
	ret;

}


// ===== COMPILED SASS (sm_100) =====

	.target	sm_100

	.elftype	@"ET_EXEC"


//--------------------- .note.nv.tkinfo           --------------------------
	.section	.note.nv.tkinfo,"",@"SHT_NOTE"
	.sectionflags	@"SHF_NOTE_NV_TKINFO"
	.tkinfo
        /*0018*/ 	.word	0x00000002
        /*0030*/ 	.string	""
        /*0030*/ 	.string	"ptxas"
        /*0030*/ 	.string	"Cuda compilation tools, release 13.0, V13.0.88"
        /*0030*/ 	.string	"Build cuda_13.0.r13.0/compiler.36424714_0"
        /*0030*/ 	.string	"-arch sm_100 -m 64 "



//--------------------- .note.nv.cuinfo           --------------------------
	.section	.note.nv.cuinfo,"",@"SHT_NOTE"
	.sectionflags	@"SHF_NOTE_NV_CUINFO"
        /*0018*/ 	.short	0x0002
        /*001a*/ 	.short	0x0064
        /*001c*/ 	.short	0x0082
	.zero		2


//--------------------- .nv.info                  --------------------------
	.section	.nv.info,"",@"SHT_CUDA_INFO"
	.align	4


	//----- nvinfo : EIATTR_REGCOUNT
	.align		4
        /*0000*/ 	.byte	0x04, 0x2f
        /*0002*/ 	.short	(.L_1 - .L_0)
	.align		4
.L_0:
        /*0004*/ 	.word	index@(_Z22simulation_step_kernelP2CAPd)
        /*0008*/ 	.word	0x0000001c


	//----- nvinfo : EIATTR_FRAME_SIZE
	.align		4
.L_1:
        /*000c*/ 	.byte	0x04, 0x11
        /*000e*/ 	.short	(.L_3 - .L_2)
	.align		4
.L_2:
        /*0010*/ 	.word	index@($__internal_0_$__cuda_sm20_div_rn_f64_full)
        /*0014*/ 	.word	0x00000000


	//----- nvinfo : EIATTR_FRAME_SIZE
	.align		4
.L_3:
        /*0018*/ 	.byte	0x04, 0x11
        /*001a*/ 	.short	(.L_5 - .L_4)
	.align		4
.L_4:
        /*001c*/ 	.word	index@(_Z22simulation_step_kernelP2CAPd)
        /*0020*/ 	.word	0x00000000


	//----- nvinfo : EIATTR_MIN_STACK_SIZE
	.align		4
.L_5:
        /*0024*/ 	.byte	0x04, 0x12
        /*0026*/ 	.short	(.L_7 - .L_6)
	.align		4
.L_6:
        /*0028*/ 	.word	index@(_Z22simulation_step_kernelP2CAPd)
        /*002c*/ 	.word	0x00000000
.L_7:


//--------------------- .nv.compat                --------------------------
	.section	.nv.compat,"",@"SHT_CUDA_COMPAT_INFO"
	.align	4
        /*0000*/ 	.byte	0x02, 0x09, 0x00, 0x00, 0x02, 0x02, 0x01, 0x00, 0x02, 0x05, 0x05, 0x00, 0x03, 0x07, 0x01, 0x01
        /*0010*/ 	.byte	0x02, 0x03, 0x00, 0x00, 0x02, 0x06, 0x01, 0x00, 0x04, 0x0b, 0x08, 0x00, 0x01, 0x00, 0x00, 0x00
        /*0020*/ 	.byte	0x00, 0x00, 0x00, 0x00


//--------------------- .nv.info._Z22simulation_step_kernelP2CAPd --------------------------
	.section	.nv.info._Z22simulation_step_kernelP2CAPd,"",@"SHT_CUDA_INFO"
	.sectionflags	@""
	.align	4


	//----- nvinfo : EIATTR_CUDA_API_VERSION
	.align		4
        /*0000*/ 	.byte	0x04, 0x37
        /*0002*/ 	.short	(.L_9 - .L_8)
.L_8:
        /*0004*/ 	.word	0x00000082


	//----- nvinfo : EIATTR_KPARAM_INFO
	.align		4
.L_9:
        /*0008*/ 	.byte	0x04, 0x17
        /*000a*/ 	.short	(.L_11 - .L_10)
.L_10:
        /*000c*/ 	.word	0x00000000
        /*0010*/ 	.short	0x0001
        /*0012*/ 	.short	0x0008
        /*0014*/ 	.byte	0x00, 0xf5, 0x21, 0x00


	//----- nvinfo : EIATTR_KPARAM_INFO
	.align		4
.L_11:
        /*0018*/ 	.byte	0x04, 0x17
        /*001a*/ 	.short	(.L_13 - .L_12)
.L_12:
        /*001c*/ 	.word	0x00000000
        /*0020*/ 	.short	0x0000
        /*0022*/ 	.short	0x0000
        /*0024*/ 	.byte	0x00, 0xf5, 0x21, 0x00


	//----- nvinfo : EIATTR_SPARSE_MMA_MASK
	.align		4
.L_13:
        /*0028*/ 	.byte	0x03, 0x50
        /*002a*/ 	.short	0x0000


	//----- nvinfo : EIATTR_MAXREG_COUNT
	.align		4
        /*002c*/ 	.byte	0x03, 0x1b
        /*002e*/ 	.short	0x00ff


	//----- nvinfo : EIATTR_MERCURY_ISA_VERSION
	.align		4
        /*0030*/ 	.byte	0x03, 0x5f
        /*0032*/ 	.short	0x0101


	//----- nvinfo : EIATTR_VRC_CTA_INIT_COUNT
	.align		4
        /*0034*/ 	.byte	0x02, 0x4a
	.zero		1
	.zero		1


	//----- nvinfo : EIATTR_EXIT_INSTR_OFFSETS
	.align		4
        /*0038*/ 	.byte	0x04, 0x1c
        /*003a*/ 	.short	(.L_15 - .L_14)


	//   ....[0]....
.L_14:
        /*003c*/ 	.word	0x00000070


	//   ....[1]....
        /*0040*/ 	.word	0x00000530


	//----- nvinfo : EIATTR_CRS_STACK_SIZE
	.align		4
.L_15:
        /*0044*/ 	.byte	0x04, 0x1e
        /*0046*/ 	.short	(.L_17 - .L_16)
.L_16:
        /*0048*/ 	.word	0x00000000


	//----- nvinfo : EIATTR_CBANK_PARAM_SIZE
	.align		4
.L_17:
        /*004c*/ 	.byte	0x03, 0x19
        /*004e*/ 	.short	0x0010


	//----- nvinfo : EIATTR_PARAM_CBANK
	.align		4
        /*0050*/ 	.byte	0x04, 0x0a
        /*0052*/ 	.short	(.L_19 - .L_18)
	.align		4
.L_18:
        /*0054*/ 	.word	index@(.nv.constant0._Z22simulation_step_kernelP2CAPd)
        /*0058*/ 	.short	0x0380
        /*005a*/ 	.short	0x0010


	//----- nvinfo : EIATTR_SW_WAR
	.align		4
.L_19:
        /*005c*/ 	.byte	0x04, 0x36
        /*005e*/ 	.short	(.L_21 - .L_20)
.L_20:
        /*0060*/ 	.word	0x00000008
.L_21:


//--------------------- .nv.callgraph             --------------------------
	.section	.nv.callgraph,"",@"SHT_CUDA_CALLGRAPH"
	.align	4
	.sectionentsize	8
	.align		4
        /*0000*/ 	.word	0x00000000
	.align		4
        /*0004*/ 	.word	0xffffffff
	.align		4
        /*0008*/ 	.word	0x00000000
	.align		4
        /*000c*/ 	.word	0xfffffffe
	.align		4
        /*0010*/ 	.word	0x00000000
	.align		4
        /*0014*/ 	.word	0xfffffffd
	.align		4
        /*0018*/ 	.word	0x00000000
	.align		4
        /*001c*/ 	.word	0xfffffffc


//--------------------- .text._Z22simulation_step_kernelP2CAPd --------------------------
	.section	.text._Z22simulation_step_kernelP2CAPd,"ax",@progbits
	.align	128
        .global         _Z22simulation_step_kernelP2CAPd
        .type           _Z22simulation_step_kernelP2CAPd,@function
        .size           _Z22simulation_step_kernelP2CAPd,(.L_x_8 - _Z22simulation_step_kernelP2CAPd)
        .other          _Z22simulation_step_kernelP2CAPd,@"STO_CUDA_ENTRY STV_DEFAULT"
_Z22simulation_step_kernelP2CAPd:
.text._Z22simulation_step_kernelP2CAPd:
[----:B------:R-:W-:Y:S01]  /*0000*/  LDC R1, c[0x0][0x37c] ;  /* 0x0000df00ff017b82 */ /* 0x000fe20000000800 */
[----:B------:R-:W0:Y:S07]  /*0010*/  S2R R3, SR_TID.X ;  /* 0x0000000000037919 */ /* 0x000e2e0000002100 */
[----:B------:R-:W0:Y:S08]  /*0020*/  S2UR UR4, SR_CTAID.X ;  /* 0x00000000000479c3 */ /* 0x000e300000002500 */
[----:B------:R-:W0:Y:S02]  /*0030*/  LDC R0, c[0x0][0x360] ;  /* 0x0000d800ff007b82 */ /* 0x000e240000000800 */
[----:B0-----:R-:W-:-:S04]  /*0040*/  IMAD R0, R0, UR4, R3 ;  /* 0x0000000400007c24 */ /* 0x001fc8000f8e0203 */
[----:B------:R-:W-:-:S05]  /*0050*/  VIADD R19, R0, 0xffffff9c ;  /* 0xffffff9c00137836 */ /* 0x000fca0000000000 */
[----:B------:R-:W-:-:S13]  /*0060*/  ISETP.GT.U32.AND P0, PT, R19, 0x2647, PT ;  /* 0x000026471300780c */ /* 0x000fda0003f04070 */
[----:B------:R-:W-:Y:S05]  /*0070*/  @P0 EXIT ;  /* 0x000000000000094d */ /* 0x000fea0003800000 */
[----:B------:R-:W0:Y:S01]  /*0080*/  LDC.64 R20, c[0x0][0x380] ;  /* 0x0000e000ff147b82 */ /* 0x000e220000000a00 */
[----:B------:R-:W0:Y:S02]  /*0090*/  LDCU.64 UR4, c[0x0][0x358] ;  /* 0x00006b00ff0477ac */ /* 0x000e240008000a00 */
[----:B0-----:R-:W2:Y:S01]  /*00a0*/  LDG.E.64 R14, desc[UR4][R20.64] ;  /* 0x00000004140e7981 */ /* 0x001ea2000c1e1b00 */
[----:B------:R-:W-:-:S03]  /*00b0*/  LOP3.LUT R2, R0, 0xffff, RZ, 0xc0, !PT ;  /* 0x0000ffff00027812 */ /* 0x000fc600078ec0ff */
[----:B------:R-:W3:Y:S01]  /*00c0*/  LDG.E.64 R4, desc[UR4][R20.64+0x8] ;  /* 0x0000080414047981 */ /* 0x000ee2000c1e1b00 */
[----:B------:R-:W-:-:S03]  /*00d0*/  SHF.R.U32.HI R2, RZ, 0x2, R2 ;  /* 0x00000002ff027819 */ /* 0x000fc60000011602 */
[----:B------:R-:W4:Y:S01]  /*00e0*/  LDG.E.64 R16, desc[UR4][R20.64+0x10] ;  /* 0x0000100414107981 */ /* 0x000f22000c1e1b00 */
[----:B------:R-:W-:-:S03]  /*00f0*/  LOP3.LUT R2, R2, 0xffff, RZ, 0xc0, !PT ;  /* 0x0000ffff02027812 */ /* 0x000fc600078ec0ff */
[----:B------:R0:W5:Y:S02]  /*0100*/  LDG.E.64 R10, desc[UR4][R20.64+0x18] ;  /* 0x00001804140a7981 */ /* 0x000164000c1e1b00 */
[----:B------:R-:W-:-:S05]  /*0110*/  IMAD R2, R2, 0x147b, RZ ;  /* 0x0000147b02027824 */ /* 0x000fca00078e02ff */
[----:B------:R-:W-:-:S04]  /*0120*/  SHF.R.U32.HI R2, RZ, 0x11, R2 ;  /* 0x00000011ff027819 */ /* 0x000fc80000011602 */
[----:B------:R-:W-:-:S05]  /*0130*/  PRMT R2, R2, 0x9910, RZ ;  /* 0x0000991002027816 */ /* 0x000fca00000000ff */
[----:B------:R-:W-:-:S04]  /*0140*/  IMAD R2, R2, 0x64, RZ ;  /* 0x0000006402027824 */ /* 0x000fc800078e02ff */
[----:B------:R-:W-:-:S05]  /*0150*/  IMAD.MOV R2, RZ, RZ, -R2 ;  /* 0x000000ffff027224 */ /* 0x000fca00078e0a02 */
[----:B------:R-:W-:-:S05]  /*0160*/  PRMT R3, R2, 0x7710, RZ ;  /* 0x0000771002037816 */ /* 0x000fca00000000ff */
[----:B------:R-:W-:-:S05]  /*0170*/  IMAD.IADD R18, R0, 0x1, R3 ;  /* 0x0000000100127824 */ /* 0x000fca00078e0203 */
[----:B------:R-:W-:-:S04]  /*0180*/  PRMT R2, R18, 0x9910, RZ ;  /* 0x0000991012027816 */ /* 0x000fc800000000ff */
[----:B------:R-:W-:Y:S01]  /*0190*/  ISETP.NE.AND P0, PT, R2, RZ, PT ;  /* 0x000000ff0200720c */ /* 0x000fe20003f05270 */
[----:B--2---:R-:W-:-:S12]  /*01a0*/  IMAD.WIDE.U32 R12, R0, 0x8, R14 ;  /* 0x00000008000c7825 */ /* 0x004fd800078e000e */
[----:B------:R-:W2:Y:S01]  /*01b0*/  @!P0 LDG.E.64 R2, desc[UR4][R12.64] ;  /* 0x000000040c028981 */ /* 0x000ea2000c1e1b00 */
[----:B---3--:R-:W-:-:S04]  /*01c0*/  IMAD.WIDE.U32 R8, R0, 0x8, R4 ;  /* 0x0000000800087825 */ /* 0x008fc800078e0004 */
[C---:B------:R-:W-:Y:S02]  /*01d0*/  @P0 VIADD R7, R0.reuse, 0xffffffff ;  /* 0xffffffff00070836 */ /* 0x040fe40000000000 */
[----:B----4-:R-:W-:Y:S01]  /*01e0*/  @P0 IMAD.WIDE.U32 R4, R0, 0x8, R16 ;  /* 0x0000000800040825 */ /* 0x010fe200078e0010 */
[----:B------:R-:W3:Y:S03]  /*01f0*/  LDG.E.64 R8, desc[UR4][R8.64] ;  /* 0x0000000408087981 */ /* 0x000ee6000c1e1b00 */
[--C-:B------:R-:W-:Y:S02]  /*0200*/  @P0 IMAD.WIDE.U32 R6, R7, 0x8, R14.reuse ;  /* 0x0000000807060825 */ /* 0x100fe400078e000e */
[----:B------:R-:W4:Y:S01]  /*0210*/  @P0 LDG.E.64 R4, desc[UR4][R4.64] ;  /* 0x0000000404040981 */ /* 0x000f22000c1e1b00 */
[----:B------:R-:W-:Y:S01]  /*0220*/  LOP3.LUT R22, R18, 0xffff, RZ, 0xc0, !PT ;  /* 0x0000ffff12167812 */ /* 0x000fe200078ec0ff */
[----:B0-----:R-:W-:-:S02]  /*0230*/  IMAD.WIDE.U32 R20, R19, 0x8, R14 ;  /* 0x0000000813147825 */ /* 0x001fc400078e000e */
[----:B------:R-:W2:Y:S01]  /*0240*/  @P0 LDG.E.64 R6, desc[UR4][R6.64] ;  /* 0x0000000406060981 */ /* 0x000ea2000c1e1b00 */
[----:B------:R-:W-:Y:S01]  /*0250*/  ISETP.GT.U32.AND P1, PT, R22, 0x62, PT ;  /* 0x000000621600780c */ /* 0x000fe20003f24070 */
[C---:B------:R-:W-:Y:S02]  /*0260*/  IMAD.WIDE.U32 R18, R0.reuse, 0x8, R16 ;  /* 0x0000000800127825 */ /* 0x040fe400078e0010 */
[----:B------:R-:W2:Y:S04]  /*0270*/  LDG.E.64 R20, desc[UR4][R20.64] ;  /* 0x0000000414147981 */ /* 0x000ea8000c1e1b00 */
[----:B------:R-:W2:Y:S04]  /*0280*/  LDG.E.64 R18, desc[UR4][R18.64] ;  /* 0x0000000412127981 */ /* 0x000ea8000c1e1b00 */
[----:B------:R-:W2:Y:S04]  /*0290*/  LDG.E.64 R16, desc[UR4][R12.64+0x320] ;  /* 0x000320040c107981 */ /* 0x000ea8000c1e1b00 */
[----:B------:R-:W2:Y:S01]  /*02a0*/  @!P1 LDG.E.64 R14, desc[UR4][R12.64+0x8] ;  /* 0x000008040c0e9981 */ /* 0x000ea2000c1e1b00 */
[----:B-----5:R-:W-:-:S06]  /*02b0*/  IMAD.WIDE.U32 R10, R0, 0x8, R10 ;  /* 0x00000008000a7825 */ /* 0x020fcc00078e000a */
[----:B------:R-:W5:Y:S04]  /*02c0*/  LDG.E.64 R10, desc[UR4][R10.64] ;  /* 0x000000040a0a7981 */ /* 0x000f68000c1e1b00 */
[----:B------:R0:W5:Y:S01]  /*02d0*/  @P0 LDG.E.64 R2, desc[UR4][R12.64] ;  /* 0x000000040c020981 */ /* 0x000162000c1e1b00 */
[----:B---3--:R-:W-:Y:S02]  /*02e0*/  DMUL R8, R8, 100 ;  /* 0x4059000008087828 */ /* 0x008fe40000000000 */
[----:B----4-:R-:W-:-:S04]  /*02f0*/  @P0 DMUL R24, R4, 50 ;  /* 0x4049000004180828 */ /* 0x010fc80000000000 */
[----:B------:R-:W0:Y:S01]  /*0300*/  MUFU.RCP64H R5, R9 ;  /* 0x0000000900057308 */ /* 0x000e220000001800 */
[----:B------:R-:W-:Y:S01]  /*0310*/  IMAD.MOV.U32 R4, RZ, RZ, 0x1 ;  /* 0x00000001ff047424 */ /* 0x000fe200078e00ff */
[----:B--2---:R-:W-:-:S05]  /*0320*/  DMUL R18, R18, 50 ;  /* 0x4049000012127828 */ /* 0x004fca0000000000 */
[----:B0-----:R-:W-:-:S08]  /*0330*/  DFMA R12, -R8, R4, 1 ;  /* 0x3ff00000080c742b */ /* 0x001fd00000000104 */
[----:B------:R-:W-:-:S08]  /*0340*/  DFMA R12, R12, R12, R12 ;  /* 0x0000000c0c0c722b */ /* 0x000fd0000000000c */
[----:B------:R-:W-:Y:S01]  /*0350*/  DFMA R12, R4, R12, R4 ;  /* 0x0000000c040c722b */ /* 0x000fe20000000004 */
[----:B------:R-:W-:Y:S01]  /*0360*/  BSSY.RECONVERGENT B0, `(.L_x_0) ;  /* 0x0000017000007945 */ /* 0x000fe20003800200 */
[----:B-----5:R-:W-:Y:S01]  /*0370*/  @P0 DADD R22, -R2, R6 ;  /* 0x0000000002160229 */ /* 0x020fe20000000106 */
[----:B------:R-:W-:Y:S01]  /*0380*/  @!P0 CS2R R6, SRZ ;  /* 0x0000000000068805 */ /* 0x000fe2000001ff00 */
[----:B------:R-:W-:-:S06]  /*0390*/  DADD R20, R20, -R2 ;  /* 0x0000000014147229 */ /* 0x000fcc0000000802 */
[----:B------:R-:W-:Y:S02]  /*03a0*/  @P0 DFMA R6, R22, R24, RZ ;  /* 0x000000181606022b */ /* 0x000fe400000000ff */
[----:B------:R-:W-:-:S06]  /*03b0*/  @!P1 DADD R14, R14, -R2 ;  /* 0x000000000e0e9229 */ /* 0x000fcc0000000802 */
[----:B------:R-:W-:Y:S02]  /*03c0*/  DFMA R6, R20, R18, R6 ;  /* 0x000000121406722b */ /* 0x000fe40000000006 */
[----:B------:R-:W-:-:S06]  /*03d0*/  DADD R16, R16, -R2 ;  /* 0x0000000010107229 */ /* 0x000fcc0000000802 */
[----:B------:R-:W-:-:S08]  /*03e0*/  @!P1 DFMA R6, R18, R14, R6 ;  /* 0x0000000e1206922b */ /* 0x000fd00000000006 */
[----:B------:R-:W-:Y:S02]  /*03f0*/  DFMA R16, R18, R16, R6 ;  /* 0x000000101210722b */ /* 0x000fe40000000006 */
[----:B------:R-:W-:-:S06]  /*0400*/  DFMA R2, -R8, R12, 1 ;  /* 0x3ff000000802742b */ /* 0x000fcc000000010c */
[----:B------:R-:W-:Y:S02]  /*0410*/  DADD R10, R16, -R10 ;  /* 0x00000000100a7229 */ /* 0x000fe4000000080a */
[----:B------:R-:W-:-:S06]  /*0420*/  DFMA R2, R12, R2, R12 ;  /* 0x000000020c02722b */ /* 0x000fcc000000000c */
[----:B------:R-:W-:-:S08]  /*0430*/  DMUL R12, R10, 4000 ;  /* 0x40af40000a0c7828 */ /* 0x000fd00000000000 */
[----:B------:R-:W-:-:S08]  /*0440*/  DMUL R4, R12, R2 ;  /* 0x000000020c047228 */ /* 0x000fd00000000000 */
[----:B------:R-:W-:-:S08]  /*0450*/  DFMA R6, -R8, R4, R12 ;  /* 0x000000040806722b */ /* 0x000fd0000000010c */
[----:B------:R-:W-:Y:S01]  /*0460*/  DFMA R2, R2, R6, R4 ;  /* 0x000000060202722b */ /* 0x000fe20000000004 */
[----:B------:R-:W-:-:S09]  /*0470*/  FSETP.GEU.AND P1, PT, |R13|, 6.5827683646048100446e-37, PT ;  /* 0x036000000d00780b */ /* 0x000fd20003f2e200 */
[----:B------:R-:W-:-:S05]  /*0480*/  FFMA R4, RZ, R9, R3 ;  /* 0x00000009ff047223 */ /* 0x000fca0000000003 */
[----:B------:R-:W-:-:S13]  /*0490*/  FSETP.GT.AND P0, PT, |R4|, 1.469367938527859385e-39, PT ;  /* 0x001000000400780b */ /* 0x000fda0003f04200 */
[----:B------:R-:W-:Y:S05]  /*04a0*/  @P0 BRA P1, `(.L_x_1) ;  /* 0x0000000000080947 */ /* 0x000fea0000800000 */
[----:B------:R-:W-:-:S07]  /*04b0*/  MOV R10, 0x4d0 ;  /* 0x000004d0000a7802 */ /* 0x000fce0000000f00 */
[----:B------:R-:W-:Y:S05]  /*04c0*/  CALL.REL.NOINC `($__internal_0_$__cuda_sm20_div_rn_f64_full) ;  /* 0x00000000001c7944 */ /* 0x000fea0003c00000 */
.L_x_1:
[----:B------:R-:W-:Y:S05]  /*04d0*/  BSYNC.RECONVERGENT B0 ;  /* 0x0000000000007941 */ /* 0x000fea0003800200 */
.L_x_0:
[----:B------:R-:W0:Y:S02]  /*04e0*/  LDC.64 R4, c[0x0][0x388] ;  /* 0x0000e200ff047b82 */ /* 0x000e240000000a00 */
[----:B0-----:R-:W-:-:S05]  /*04f0*/  IMAD.WIDE.U32 R4, R0, 0x8, R4 ;  /* 0x0000000800047825 */ /* 0x001fca00078e0004 */
[----:B------:R-:W2:Y:S02]  /*0500*/  LDG.E.64 R6, desc[UR4][R4.64] ;  /* 0x0000000404067981 */ /* 0x000ea4000c1e1b00 */
[----:B--2---:R-:W-:-:S07]  /*0510*/  DADD R6, R6, R2 ;  /* 0x0000000006067229 */ /* 0x004fce0000000002 */
[----:B------:R-:W-:Y:S01]  /*0520*/  STG.E.64 desc[UR4][R4.64], R6 ;  /* 0x0000000604007986 */ /* 0x000fe2000c101b04 */
[----:B------:R-:W-:Y:S05]  /*0530*/  EXIT ;  /* 0x000000000000794d */ /* 0x000fea0003800000 */
        .weak           $__internal_0_$__cuda_sm20_div_rn_f64_full
        .type           $__internal_0_$__cuda_sm20_div_rn_f64_full,@function
        .size           $__internal_0_$__cuda_sm20_div_rn_f64_full,(.L_x_8 - $__internal_0_$__cuda_sm20_div_rn_f64_full)
$__internal_0_$__cuda_sm20_div_rn_f64_full:
[C---:B------:R-:W-:Y:S01]  /*0540*/  FSETP.GEU.AND P0, PT, |R9|.reuse, 1.469367938527859385e-39, PT ;  /* 0x001000000900780b */ /* 0x040fe20003f0e200 */
[--C-:B------:R-:W-:Y:S01]  /*0550*/  IMAD.MOV.U32 R6, RZ, RZ, R8.reuse ;  /* 0x000000ffff067224 */ /* 0x100fe200078e0008 */
[C---:B------:R-:W-:Y:S01]  /*0560*/  LOP3.LUT R2, R9.reuse, 0x800fffff, RZ, 0xc0, !PT ;  /* 0x800fffff09027812 */ /* 0x040fe200078ec0ff */
[----:B------:R-:W-:Y:S01]  /*0570*/  IMAD.MOV.U32 R7, RZ, RZ, R9 ;  /* 0x000000ffff077224 */ /* 0x000fe200078e0009 */
[----:B------:R-:W-:Y:S01]  /*0580*/  LOP3.LUT R14, R9, 0x7ff00000, RZ, 0xc0, !PT ;  /* 0x7ff00000090e7812 */ /* 0x000fe200078ec0ff */
[----:B------:R-:W-:Y:S01]  /*0590*/  IMAD.MOV.U32 R5, RZ, RZ, R13 ;  /* 0x000000ffff057224 */ /* 0x000fe200078e000d */
[----:B------:R-:W-:Y:S01]  /*05a0*/  LOP3.LUT R3, R2, 0x3ff00000, RZ, 0xfc, !PT ;  /* 0x3ff0000002037812 */ /* 0x000fe200078efcff */
[----:B------:R-:W-:Y:S01]  /*05b0*/  IMAD.MOV.U32 R2, RZ, RZ, R8 ;  /* 0x000000ffff027224 */ /* 0x000fe200078e0008 */
[----:B------:R-:W-:Y:S01]  /*05c0*/  BSSY.RECONVERGENT B1, `(.L_x_2) ;  /* 0x0000054000017945 */ /* 0x000fe20003800200 */
[----:B------:R-:W-:Y:S01]  /*05d0*/  IMAD.MOV.U32 R16, RZ, RZ, 0x1 ;  /* 0x00000001ff107424 */ /* 0x000fe200078e00ff */
[C---:B------:R-:W-:Y:S01]  /*05e0*/  FSETP.GEU.AND P2, PT, |R5|.reuse, 1.469367938527859385e-39, PT ;  /* 0x001000000500780b */ /* 0x040fe20003f4e200 */
[----:B------:R-:W-:Y:S01]  /*05f0*/  IMAD.MOV.U32 R4, RZ, RZ, R12 ;  /* 0x000000ffff047224 */ /* 0x000fe200078e000c */
[----:B------:R-:W-:Y:S01]  /*0600*/  LOP3.LUT R11, R5, 0x7ff00000, RZ, 0xc0, !PT ;  /* 0x7ff00000050b7812 */ /* 0x000fe200078ec0ff */
[----:B------:R-:W-:-:S03]  /*0610*/  @!P0 DMUL R2, R6, 8.98846567431157953865e+307 ;  /* 0x7fe0000006028828 */ /* 0x000fc60000000000 */
[----:B------:R-:W-:-:S03]  /*0620*/  ISETP.GE.U32.AND P1, PT, R11, R14, PT ;  /* 0x0000000e0b00720c */ /* 0x000fc60003f26070 */
[----:B------:R-:W0:Y:S04]  /*0630*/  MUFU.RCP64H R17, R3 ;  /* 0x0000000300117308 */ /* 0x000e280000001800 */
[----:B------:R-:W-:-:S04]  /*0640*/  @!P2 LOP3.LUT R8, R7, 0x7ff00000, RZ, 0xc0, !PT ;  /* 0x7ff000000708a812 */ /* 0x000fc800078ec0ff */
[----:B------:R-:W-:Y:S01]  /*0650*/  @!P2 ISETP.GE.U32.AND P3, PT, R11, R8, PT ;  /* 0x000000080b00a20c */ /* 0x000fe20003f66070 */
[----:B------:R-:W-:Y:S01]  /*0660*/  IMAD.MOV.U32 R8, RZ, RZ, R4 ;  /* 0x000000ffff087224 */ /* 0x000fe200078e0004 */
[----:B0-----:R-:W-:-:S08]  /*0670*/  DFMA R12, R16, -R2, 1 ;  /* 0x3ff00000100c742b */ /* 0x001fd00000000802 */
[----:B------:R-:W-:Y:S01]  /*0680*/  DFMA R18, R12, R12, R12 ;  /* 0x0000000c0c12722b */ /* 0x000fe2000000000c */
[----:B------:R-:W-:-:S05]  /*0690*/  IMAD.MOV.U32 R12, RZ, RZ, 0x1ca00000 ;  /* 0x1ca00000ff0c7424 */ /* 0x000fca00078e00ff */
[C---:B------:R-:W-:Y:S02]  /*06a0*/  @!P2 SEL R13, R12.reuse, 0x63400000, !P3 ;  /* 0x634000000c0da807 */ /* 0x040fe40005800000 */
[----:B------:R-:W-:Y:S01]  /*06b0*/  DFMA R16, R16, R18, R16 ;  /* 0x000000121010722b */ /* 0x000fe20000000010 */
[----:B------:R-:W-:Y:S01]  /*06c0*/  SEL R9, R12, 0x63400000, !P1 ;  /* 0x634000000c097807 */ /* 0x000fe20004800000 */
[----:B------:R-:W-:Y:S01]  /*06d0*/  @!P2 IMAD.MOV.U32 R18, RZ, RZ, RZ ;  /* 0x000000ffff12a224 */ /* 0x000fe200078e00ff */
[--C-:B------:R-:W-:Y:S02]  /*06e0*/  @!P2 LOP3.LUT R13, R13, 0x80000000, R5.reuse, 0xf8, !PT ;  /* 0x800000000d0da812 */ /* 0x100fe400078ef805 */
[----:B------:R-:W-:Y:S02]  /*06f0*/  LOP3.LUT R9, R9, 0x800fffff, R5, 0xf8, !PT ;  /* 0x800fffff09097812 */ /* 0x000fe400078ef805 */
[----:B------:R-:W-:Y:S01]  /*0700*/  @!P2 LOP3.LUT R19, R13, 0x100000, RZ, 0xfc, !PT ;  /* 0x001000000d13a812 */ /* 0x000fe200078efcff */
[----:B------:R-:W-:-:S05]  /*0710*/  DFMA R20, R16, -R2, 1 ;  /* 0x3ff000001014742b */ /* 0x000fca0000000802 */
[----:B------:R-:W-:-:S03]  /*0720*/  @!P2 DFMA R8, R8, 2, -R18 ;  /* 0x400000000808a82b */ /* 0x000fc60000000812 */
[----:B------:R-:W-:Y:S01]  /*0730*/  DFMA R16, R16, R20, R16 ;  /* 0x000000141010722b */ /* 0x000fe20000000010 */
[----:B------:R-:W-:Y:S02]  /*0740*/  IMAD.MOV.U32 R21, RZ, RZ, R11 ;  /* 0x000000ffff157224 */ /* 0x000fe400078e000b */
[----:B------:R-:W-:Y:S01]  /*0750*/  IMAD.MOV.U32 R20, RZ, RZ, R14 ;  /* 0x000000ffff147224 */ /* 0x000fe200078e000e */
[----:B------:R-:W-:-:S03]  /*0760*/  @!P0 LOP3.LUT R20, R3, 0x7ff00000, RZ, 0xc0, !PT ;  /* 0x7ff0000003148812 */ /* 0x000fc600078ec0ff */
[----:B------:R-:W-:Y:S01]  /*0770*/  @!P2 LOP3.LUT R21, R9, 0x7ff00000, RZ, 0xc0, !PT ;  /* 0x7ff000000915a812 */ /* 0x000fe200078ec0ff */
[----:B------:R-:W-:Y:S01]  /*0780*/  DMUL R18, R16, R8 ;  /* 0x0000000810127228 */ /* 0x000fe20000000000 */
[----:B------:R-:W-:-:S03]  /*0790*/  VIADD R22, R20, 0xffffffff ;  /* 0xffffffff14167836 */ /* 0x000fc60000000000 */
[----:B------:R-:W-:-:S04]  /*07a0*/  VIADD R13, R21, 0xffffffff ;  /* 0xffffffff150d7836 */ /* 0x000fc80000000000 */
[----:B------:R-:W-:Y:S01]  /*07b0*/  DFMA R14, R18, -R2, R8 ;  /* 0x80000002120e722b */ /* 0x000fe20000000008 */
[----:B------:R-:W-:-:S04]  /*07c0*/  ISETP.GT.U32.AND P0, PT, R13, 0x7feffffe, PT ;  /* 0x7feffffe0d00780c */ /* 0x000fc80003f04070 */
[----:B------:R-:W-:-:S03]  /*07d0*/  ISETP.GT.U32.OR P0, PT, R22, 0x7feffffe, P0 ;  /* 0x7feffffe1600780c */ /* 0x000fc60000704470 */
[----:B------:R-:W-:-:S10]  /*07e0*/  DFMA R14, R16, R14, R18 ;  /* 0x0000000e100e722b */ /* 0x000fd40000000012 */
[----:B------:R-:W-:Y:S05]  /*07f0*/  @P0 BRA `(.L_x_3) ;  /* 0x00000000006c0947 */ /* 0x000fea0003800000 */
[----:B------:R-:W-:-:S04]  /*0800*/  LOP3.LUT R16, R7, 0x7ff00000, RZ, 0xc0, !PT ;  /* 0x7ff0000007107812 */ /* 0x000fc800078ec0ff */
[CC--:B------:R-:W-:Y:S02]  /*0810*/  VIADDMNMX R4, R11.reuse, -R16.reuse, 0xb9600000, !PT ;  /* 0xb96000000b047446 */ /* 0x0c0fe40007800910 */
[----:B------:R-:W-:Y:S02]  /*0820*/  ISETP.GE.U32.AND P0, PT, R11, R16, PT ;  /* 0x000000100b00720c */ /* 0x000fe40003f06070 */
[----:B------:R-:W-:Y:S02]  /*0830*/  VIMNMX R4, PT, PT, R4, 0x46a00000, PT ;  /* 0x46a0000004047848 */ /* 0x000fe40003fe0100 */
[----:B------:R-:W-:-:S05]  /*0840*/  SEL R11, R12, 0x63400000, !P0 ;  /* 0x634000000c0b7807 */ /* 0x000fca0004000000 */
[----:B------:R-:W-:Y:S02]  /*0850*/  IMAD.IADD R11, R4, 0x1, -R11 ;  /* 0x00000001040b7824 */ /* 0x000fe400078e0a0b */
[----:B------:R-:W-:Y:S02]  /*0860*/  IMAD.MOV.U32 R4, RZ, RZ, RZ ;  /* 0x000000ffff047224 */ /* 0x000fe400078e00ff */
[----:B------:R-:W-:-:S06]  /*0870*/  VIADD R5, R11, 0x7fe00000 ;  /* 0x7fe000000b057836 */ /* 0x000fcc0000000000 */
[----:B------:R-:W-:-:S10]  /*0880*/  DMUL R12, R14, R4 ;  /* 0x000000040e0c7228 */ /* 0x000fd40000000000 */
[----:B------:R-:W-:-:S13]  /*0890*/  FSETP.GTU.AND P0, PT, |R13|, 1.469367938527859385e-39, PT ;  /* 0x001000000d00780b */ /* 0x000fda0003f0c200 */
[----:B------:R-:W-:Y:S05]  /*08a0*/  @P0 BRA `(.L_x_4) ;  /* 0x0000000000940947 */ /* 0x000fea0003800000 */
[----:B------:R-:W-:Y:S01]  /*08b0*/  DFMA R2, R14, -R2, R8 ;  /* 0x800000020e02722b */ /* 0x000fe20000000008 */
[----:B------:R-:W-:-:S09]  /*08c0*/  IMAD.MOV.U32 R4, RZ, RZ, RZ ;  /* 0x000000ffff047224 */ /* 0x000fd200078e00ff */
[C---:B------:R-:W-:Y:S02]  /*08d0*/  FSETP.NEU.AND P0, PT, R3.reuse, RZ, PT ;  /* 0x000000ff0300720b */ /* 0x040fe40003f0d000 */
[----:B------:R-:W-:-:S04]  /*08e0*/  LOP3.LUT R7, R3, 0x80000000, R7, 0x48, !PT ;  /* 0x8000000003077812 */ /* 0x000fc800078e4807 */
[----:B------:R-:W-:-:S07]  /*08f0*/  LOP3.LUT R5, R7, R5, RZ, 0xfc, !PT ;  /* 0x0000000507057212 */ /* 0x000fce00078efcff */
[----:B------:R-:W-:Y:S05]  /*0900*/  @!P0 BRA `(.L_x_4) ;  /* 0x00000000007c8947 */ /* 0x000fea0003800000 */
[----:B------:R-:W-:Y:S01]  /*0910*/  IMAD.MOV R3, RZ, RZ, -R11 ;  /* 0x000000ffff037224 */ /* 0x000fe200078e0a0b */
[----:B------:R-:W-:Y:S01]  /*0920*/  DMUL.RP R4, R14, R4 ;  /* 0x000000040e047228 */ /* 0x000fe20000008000 */
[----:B------:R-:W-:-:S06]  /*0930*/  IMAD.MOV.U32 R2, RZ, RZ, RZ ;  /* 0x000000ffff027224 */ /* 0x000fcc00078e00ff */
[----:B------:R-:W-:-:S03]  /*0940*/  DFMA R2, R12, -R2, R14 ;  /* 0x800000020c02722b */ /* 0x000fc6000000000e */
[----:B------:R-:W-:-:S03]  /*0950*/  LOP3.LUT R7, R5, R7, RZ, 0x3c, !PT ;  /* 0x0000000705077212 */ /* 0x000fc600078e3cff */
[----:B------:R-:W-:-:S04]  /*0960*/  IADD3 R2, PT, PT, -R11, -0x43300000, RZ ;  /* 0xbcd000000b027810 */ /* 0x000fc80007ffe1ff */
[----:B------:R-:W-:-:S04]  /*0970*/  FSETP.NEU.AND P0, PT, |R3|, R2, PT ;  /* 0x000000020300720b */ /* 0x000fc80003f0d200 */
[----:B------:R-:W-:Y:S02]  /*0980*/  FSEL R12, R4, R12, !P0 ;  /* 0x0000000c040c7208 */ /* 0x000fe40004000000 */
[----:B------:R-:W-:Y:S01]  /*0990*/  FSEL R13, R7, R13, !P0 ;  /* 0x0000000d070d7208 */ /* 0x000fe20004000000 */
[----:B------:R-:W-:Y:S06]  /*09a0*/  BRA `(.L_x_4) ;  /* 0x0000000000547947 */ /* 0x000fec0003800000 */
.L_x_3:
[----:B------:R-:W-:-:S14]  /*09b0*/  DSETP.NAN.AND P0, PT, R4, R4, PT ;  /* 0x000000040400722a */ /* 0x000fdc0003f08000 */
[----:B------:R-:W-:Y:S05]  /*09c0*/  @P0 BRA `(.L_x_5) ;  /* 0x0000000000440947 */ /* 0x000fea0003800000 */
[----:B------:R-:W-:-:S14]  /*09d0*/  DSETP.NAN.AND P0, PT, R6, R6, PT ;  /* 0x000000060600722a */ /* 0x000fdc0003f08000 */
[----:B------:R-:W-:Y:S05]  /*09e0*/  @P0 BRA `(.L_x_6) ;  /* 0x0000000000300947 */ /* 0x000fea0003800000 */
[----:B------:R-:W-:Y:S01]  /*09f0*/  ISETP.NE.AND P0, PT, R21, R20, PT ;  /* 0x000000141500720c */ /* 0x000fe20003f05270 */
[----:B------:R-:W-:Y:S02]  /*0a00*/  IMAD.MOV.U32 R12, RZ, RZ, 0x0 ;  /* 0x00000000ff0c7424 */ /* 0x000fe400078e00ff */
[----:B------:R-:W-:-:S10]  /*0a10*/  IMAD.MOV.U32 R13, RZ, RZ, -0x80000 ;  /* 0xfff80000ff0d7424 */ /* 0x000fd400078e00ff */
[----:B------:R-:W-:Y:S05]  /*0a20*/  @!P0 BRA `(.L_x_4) ;  /* 0x0000000000348947 */ /* 0x000fea0003800000 */
[----:B------:R-:W-:Y:S02]  /*0a30*/  ISETP.NE.AND P0, PT, R21, 0x7ff00000, PT ;  /* 0x7ff000001500780c */ /* 0x000fe40003f05270 */
[----:B------:R-:W-:Y:S02]  /*0a40*/  LOP3.LUT R13, R5, 0x80000000, R7, 0x48, !PT ;  /* 0x80000000050d7812 */ /* 0x000fe400078e4807 */
[----:B------:R-:W-:-:S13]  /*0a50*/  ISETP.EQ.OR P0, PT, R20, RZ, !P0 ;  /* 0x000000ff1400720c */ /* 0x000fda0004702670 */
[----:B------:R-:W-:Y:S01]  /*0a60*/  @P0 LOP3.LUT R2, R13, 0x7ff00000, RZ, 0xfc, !PT ;  /* 0x7ff000000d020812 */ /* 0x000fe200078efcff */
[----:B------:R-:W-:Y:S02]  /*0a70*/  @!P0 IMAD.MOV.U32 R12, RZ, RZ, RZ ;  /* 0x000000ffff0c8224 */ /* 0x000fe400078e00ff */
[----:B------:R-:W-:Y:S02]  /*0a80*/  @P0 IMAD.MOV.U32 R12, RZ, RZ, RZ ;  /* 0x000000ffff0c0224 */ /* 0x000fe400078e00ff */
[----:B------:R-:W-:Y:S01]  /*0a90*/  @P0 IMAD.MOV.U32 R13, RZ, RZ, R2 ;  /* 0x000000ffff0d0224 */ /* 0x000fe200078e0002 */
[----:B------:R-:W-:Y:S06]  /*0aa0*/  BRA `(.L_x_4) ;  /* 0x0000000000147947 */ /* 0x000fec0003800000 */
.L_x_6:
[----:B------:R-:W-:Y:S01]  /*0ab0*/  LOP3.LUT R13, R7, 0x80000, RZ, 0xfc, !PT ;  /* 0x00080000070d7812 */ /* 0x000fe200078efcff */
[----:B------:R-:W-:Y:S01]  /*0ac0*/  IMAD.MOV.U32 R12, RZ, RZ, R6 ;  /* 0x000000ffff0c7224 */ /* 0x000fe200078e0006 */
[----:B------:R-:W-:Y:S06]  /*0ad0*/  BRA `(.L_x_4) ;  /* 0x0000000000087947 */ /* 0x000fec0003800000 */
.L_x_5:
[----:B------:R-:W-:Y:S01]  /*0ae0*/  LOP3.LUT R13, R5, 0x80000, RZ, 0xfc, !PT ;  /* 0x00080000050d7812 */ /* 0x000fe200078efcff */
[----:B------:R-:W-:-:S07]  /*0af0*/  IMAD.MOV.U32 R12, RZ, RZ, R4 ;  /* 0x000000ffff0c7224 */ /* 0x000fce00078e0004 */
.L_x_4:
[----:B------:R-:W-:Y:S05]  /*0b00*/  BSYNC.RECONVERGENT B1 ;  /* 0x0000000000017941 */ /* 0x000fea0003800200 */
.L_x_2:
[----:B------:R-:W-:Y:S02]  /*0b10*/  IMAD.MOV.U32 R11, RZ, RZ, 0x0 ;  /* 0x00000000ff0b7424 */ /* 0x000fe400078e00ff */
[----:B------:R-:W-:Y:S02]  /*0b20*/  IMAD.MOV.U32 R2, RZ, RZ, R12 ;  /* 0x000000ffff027224 */ /* 0x000fe400078e000c */
[----:B------:R-:W-:Y:S01]  /*0b30*/  IMAD.MOV.U32 R3, RZ, RZ, R13 ;  /* 0x000000ffff037224 */ /* 0x000fe200078e000d */
[----:B------:R-:W-:Y:S06]  /*0b40*/  RET.REL.NODEC R10 `(_Z22simulation_step_kernelP2CAPd) ;  /* 0xfffffff40a2c7950 */ /* 0x000fec0003c3ffff */
.L_x_7:
[----:B------:R-:W-:-:S00]  /*0b50*/  BRA `(.L_x_7) ;  /* 0xfffffffc00fc7947 */ /* 0x000fc0000383ffff */
[----:B------:R-:W-:-:S00]  /*0b60*/  NOP ;  /* 0x0000000000007918 */ /* 0x000fc00000000000 */
        /* <DEDUP_REMOVED lines=9> */
.L_x_8:


//--------------------- .nv.shared.reserved.0     --------------------------
	.section	.nv.shared.reserved.0,"aw",@nobits
	.weak		__nv_reservedSMEM_offset_0_alias
	.size		__nv_reservedSMEM_offset_0_alias, 0, 64
	.other		__nv_reservedSMEM_offset_0_alias,@"STO_CUDA_RESERVED_SHARED STV_DEFAULT"
__nv_reservedSMEM_offset_0_alias:
	.zero		0
	.zero		64


//--------------------- .nv.constant0._Z22simulation_step_kernelP2CAPd --------------------------
	.section	.nv.constant0._Z22simulation_step_kernelP2CAPd,"a",@progbits
	.sectionflags	@""
	.align	4
.nv.constant0._Z22simulation_step_kernelP2CAPd:
	.zero		912


//--------------------- SYMBOLS --------------------------

	.type		.nv.reservedSmem.offset0,@object
	.size		.nv.reservedSmem.offset0,0x4
